	.headerflags	@"EF_CUDA_TEXMODE_UNIFIED EF_CUDA_64BIT_ADDRESS EF_CUDA_ACCELERATORS EF_CUDA_SM90 EF_CUDA_VIRTUAL_SM(EF_CUDA_SM90)"
	.elftype	@"ET_EXEC"


//--------------------- .nv.info                  --------------------------
	.section	.nv.info,"",@"SHT_CUDA_INFO"
	.align	4


	//----- nvinfo : EIATTR_REGCOUNT
	.align		4
        /*0000*/ 	.byte	0x04, 0x2f
        /*0002*/ 	.short	(.L_1 - .L_0)
	.align		4
.L_0:
        /*0004*/ 	.word	index@(triton_poi_fused_add_convolution_14)
        /*0008*/ 	.word	0x0000000e


	//----- nvinfo : EIATTR_MIN_STACK_SIZE
	.align		4
.L_1:
        /*000c*/ 	.byte	0x04, 0x12
        /*000e*/ 	.short	(.L_3 - .L_2)
	.align		4
.L_2:
        /*0010*/ 	.word	index@(triton_poi_fused_add_convolution_14)
        /*0014*/ 	.word	0x00000000


	//----- nvinfo : EIATTR_FRAME_SIZE
	.align		4
.L_3:
        /*0018*/ 	.byte	0x04, 0x11
        /*001a*/ 	.short	(.L_5 - .L_4)
	.align		4
.L_4:
        /*001c*/ 	.word	index@(triton_poi_fused_add_convolution_14)
        /*0020*/ 	.word	0x00000000


	//----- nvinfo : EIATTR_MIN_STACK_SIZE
	.align		4
.L_5:
        /*0024*/ 	.byte	0x04, 0x12
        /*0026*/ 	.short	(.L_7 - .L_6)
	.align		4
.L_6:
        /*0028*/ 	.word	index@(triton_poi_fused_add_convolution_14)
        /*002c*/ 	.word	0x00000000
.L_7:


//--------------------- .nv.info.triton_poi_fused_add_convolution_14 --------------------------
	.section	.nv.info.triton_poi_fused_add_convolution_14,"",@"SHT_CUDA_INFO"
	.sectionflags	@""
	.align	4


	//----- nvinfo : EIATTR_CUDA_API_VERSION
	.align		4
        /*0000*/ 	.byte	0x04, 0x37
        /*0002*/ 	.short	(.L_9 - .L_8)
.L_8:
        /*0004*/ 	.word	0x0000007c


	//----- nvinfo : EIATTR_KPARAM_INFO
	.align		4
.L_9:
        /*0008*/ 	.byte	0x04, 0x17
        /*000a*/ 	.short	(.L_11 - .L_10)
.L_10:
        /*000c*/ 	.word	0x00000000
        /*0010*/ 	.short	0x0003
        /*0012*/ 	.short	0x0018
        /*0014*/ 	.byte	0x00, 0xf0, 0x11, 0x00


	//----- nvinfo : EIATTR_KPARAM_INFO
	.align		4
.L_11:
        /*0018*/ 	.byte	0x04, 0x17
        /*001a*/ 	.short	(.L_13 - .L_12)
.L_12:
        /*001c*/ 	.word	0x00000000
        /*0020*/ 	.short	0x0002
        /*0022*/ 	.short	0x0010
        /*0024*/ 	.byte	0x00, 0xf4, 0x21, 0x00


	//----- nvinfo : EIATTR_KPARAM_INFO
	.align		4
.L_13:
        /*0028*/ 	.byte	0x04, 0x17
        /*002a*/ 	.short	(.L_15 - .L_14)
.L_14:
        /*002c*/ 	.word	0x00000000
        /*0030*/ 	.short	0x0001
        /*0032*/ 	.short	0x0008
        /*0034*/ 	.byte	0x00, 0xf4, 0x21, 0x00


	//----- nvinfo : EIATTR_KPARAM_INFO
	.align		4
.L_15:
        /*0038*/ 	.byte	0x04, 0x17
        /*003a*/ 	.short	(.L_17 - .L_16)
.L_16:
        /*003c*/ 	.word	0x00000000
        /*0040*/ 	.short	0x0000
        /*0042*/ 	.short	0x0000
        /*0044*/ 	.byte	0x00, 0xf4, 0x21, 0x00


	//----- nvinfo : EIATTR_SPARSE_MMA_MASK
	.align		4
.L_17:
        /*0048*/ 	.byte	0x03, 0x50
        /*004a*/ 	.short	0x0000


	//----- nvinfo : EIATTR_MAXREG_COUNT
	.align		4
        /*004c*/ 	.byte	0x03, 0x1b
        /*004e*/ 	.short	0x00ff


	//----- nvinfo : EIATTR_EXIT_INSTR_OFFSETS
	.align		4
        /*0050*/ 	.byte	0x04, 0x1c
        /*0052*/ 	.short	(.L_19 - .L_18)


	//   ....[0]....
.L_18:
        /*0054*/ 	.word	0x000001a0


	//----- nvinfo : EIATTR_REQNTID
	.align		4
.L_19:
        /*0058*/ 	.byte	0x04, 0x10
        /*005a*/ 	.short	(.L_21 - .L_20)
.L_20:
        /*005c*/ 	.word	0x00000100
        /*0060*/ 	.word	0x00000001
        /*0064*/ 	.word	0x00000001


	//----- nvinfo : EIATTR_CBANK_PARAM_SIZE
	.align		4
.L_21:
        /*0068*/ 	.byte	0x03, 0x19
        /*006a*/ 	.short	0x001c


	//----- nvinfo : EIATTR_PARAM_CBANK
	.align		4
        /*006c*/ 	.byte	0x04, 0x0a
        /*006e*/ 	.short	(.L_23 - .L_22)
	.align		4
.L_22:
        /*0070*/ 	.word	index@(.nv.constant0.triton_poi_fused_add_convolution_14)
        /*0074*/ 	.short	0x0210
        /*0076*/ 	.short	0x001c


	//----- nvinfo : EIATTR_SW_WAR
	.align		4
.L_23:
        /*0078*/ 	.byte	0x04, 0x36
        /*007a*/ 	.short	(.L_25 - .L_24)
.L_24:
        /*007c*/ 	.word	0x00000008
.L_25:


//--------------------- .nv.callgraph             --------------------------
	.section	.nv.callgraph,"",@"SHT_CUDA_CALLGRAPH"
	.align	4
	.sectionentsize	8
	.align		4
        /*0000*/ 	.word	0x00000000
	.align		4
        /*0004*/ 	.word	0xffffffff
	.align		4
        /*0008*/ 	.word	0x00000000
	.align		4
        /*000c*/ 	.word	0xfffffffe
	.align		4
        /*0010*/ 	.word	0x00000000
	.align		4
        /*0014*/ 	.word	0xfffffffd
	.align		4
        /*0018*/ 	.word	0x00000000
	.align		4
        /*001c*/ 	.word	0xfffffffc


//--------------------- .text.triton_poi_fused_add_convolution_14 --------------------------
	.section	.text.triton_poi_fused_add_convolution_14,"ax",@progbits
	.align	128
        .global         triton_poi_fused_add_convolution_14
        .type           triton_poi_fused_add_convolution_14,@function
        .size           triton_poi_fused_add_convolution_14,(.L_x_1 - triton_poi_fused_add_convolution_14)
        .other          triton_poi_fused_add_convolution_14,@"STO_CUDA_ENTRY STV_DEFAULT"
triton_poi_fused_add_convolution_14:
.text.triton_poi_fused_add_convolution_14:
[----:B------:R-:W-:Y:S01]  /*0000*/  LDC R1, c[0x0][0x28] ;  /* 0x00000a00ff017b82 */ /* 0x000fe20000000800 */
[----:B------:R-:W1:Y:S07]  /*0010*/  S2R R0, SR_TID.X ;  /* 0x0000000000007919 */ /* 0x000e6e0000002100 */
[----:B------:R-:W2:Y:S01]  /*0020*/  LDC.64 R6, c[0x0][0x220] ;  /* 0x00008800ff067b82 */ /* 0x000ea20000000a00 */
[----:B------:R-:W-:Y:S01]  /*0030*/  ULDC.64 UR4, c[0x0][0x208] ;  /* 0x0000820000047ab9 */ /* 0x000fe20000000a00 */
[----:B------:R-:W3:Y:S06]  /*0040*/  S2R R9, SR_CTAID.X ;  /* 0x0000000000097919 */ /* 0x000eec0000002500 */
[----:B------:R-:W4:Y:S08]  /*0050*/  LDC.64 R4, c[0x0][0x210] ;  /* 0x00008400ff047b82 */ /* 0x000f300000000a00 */
[----:B------:R-:W5:Y:S01]  /*0060*/  LDC.64 R2, c[0x0][0x218] ;  /* 0x00008600ff027b82 */ /* 0x000f620000000a00 */
[----:B-1----:R-:W-:-:S04]  /*0070*/  SHF.L.U32 R0, R0, 0x1, RZ ;  /* 0x0000000100007819 */ /* 0x002fc800000006ff */
[----:B------:R-:W-:Y:S02]  /*0080*/  LOP3.LUT R0, R0, 0x1fe, RZ, 0xc0, !PT ;  /* 0x000001fe00007812 */ /* 0x000fe400078ec0ff */
[----:B---3--:R-:W-:Y:S02]  /*0090*/  SHF.R.S32.HI R8, RZ, 0x16, R9 ;  /* 0x00000016ff087819 */ /* 0x008fe40000011409 */
[----:B------:R-:W-:Y:S02]  /*00a0*/  LEA R9, R9, R0, 0x9 ;  /* 0x0000000009097211 */ /* 0x000fe400078e48ff */
[----:B------:R-:W-:-:S03]  /*00b0*/  SGXT R0, R8, 0x1 ;  /* 0x000000010800781a */ /* 0x000fc60000000200 */
[----:B----4-:R-:W-:Y:S01]  /*00c0*/  IMAD.WIDE R4, R9, 0x4, R4 ;  /* 0x0000000409047825 */ /* 0x010fe200078e0204 */
[----:B------:R-:W-:-:S03]  /*00d0*/  LEA.HI R0, R0, R9, RZ, 0x5 ;  /* 0x0000000900007211 */ /* 0x000fc600078f28ff */
[----:B-----5:R-:W-:Y:S01]  /*00e0*/  IMAD.WIDE R2, R9, 0x4, R2 ;  /* 0x0000000409027825 */ /* 0x020fe200078e0202 */
[----:B------:R-:W-:-:S04]  /*00f0*/  LOP3.LUT R0, R0, 0xffffffe0, RZ, 0xc0, !PT ;  /* 0xffffffe000007812 */ /* 0x000fc800078ec0ff */
[----:B------:R-:W-:Y:S01]  /*0100*/  IADD3 R11, R9, -R0, RZ ;  /* 0x80000000090b7210 */ /* 0x000fe20007ffe0ff */
[----:B------:R-:W3:Y:S04]  /*0110*/  LDG.E.64 R2, desc[UR4][R2.64] ;  /* 0x0000000402027981 */ /* 0x000ee8000c1e1b00 */
[----:B--2---:R-:W-:Y:S01]  /*0120*/  IMAD.WIDE R6, R11, 0x4, R6 ;  /* 0x000000040b067825 */ /* 0x004fe200078e0206 */
[----:B------:R-:W2:Y:S05]  /*0130*/  LDG.E.64 R8, desc[UR4][R4.64] ;  /* 0x0000000404087981 */ /* 0x000eaa000c1e1b00 */
[----:B------:R-:W2:Y:S02]  /*0140*/  LDG.E.EL.64 R6, desc[UR4][R6.64] ;  /* 0x0000000406067981 */ /* 0x000ea4000c2e1b00 */
[----:B--2---:R-:W-:Y:S01]  /*0150*/  FADD R11, R8, R6 ;  /* 0x00000006080b7221 */ /* 0x004fe20000000000 */
[----:B------:R-:W-:-:S03]  /*0160*/  FADD R0, R9, R7 ;  /* 0x0000000709007221 */ /* 0x000fc60000000000 */
[----:B---3--:R-:W-:Y:S01]  /*0170*/  FADD R8, R2, R11 ;  /* 0x0000000b02087221 */ /* 0x008fe20000000000 */
[----:B------:R-:W-:-:S05]  /*0180*/  FADD R9, R3, R0 ;  /* 0x0000000003097221 */ /* 0x000fca0000000000 */
[----:B------:R-:W-:Y:S01]  /*0190*/  STG.E.64 desc[UR4][R4.64], R8 ;  /* 0x0000000804007986 */ /* 0x000fe2000c101b04 */
[----:B------:R-:W-:Y:S05]  /*01a0*/  EXIT ;  /* 0x000000000000794d */ /* 0x000fea0003800000 */
.L_x_0:
[----:B------:R-:W-:-:S00]  /*01b0*/  BRA `(.L_x_0) ;  /* 0xfffffffc00fc7947 */ /* 0x000fc0000383ffff */
[----:B------:R-:W-:-:S00]  /*01c0*/  NOP ;  /* 0x0000000000007918 */ /* 0x000fc00000000000 */
        /* <DEDUP_REMOVED lines=11> */
.L_x_1:


//--------------------- .nv.constant0.triton_poi_fused_add_convolution_14 --------------------------
	.section	.nv.constant0.triton_poi_fused_add_convolution_14,"a",@progbits
	.sectionflags	@""
	.align	4
.nv.constant0.triton_poi_fused_add_convolution_14:
	.zero		556
